	.headerflags	@"EF_CUDA_TEXMODE_UNIFIED EF_CUDA_64BIT_ADDRESS EF_CUDA_ACCELERATORS EF_CUDA_SM90 EF_CUDA_VIRTUAL_SM(EF_CUDA_SM90)"
	.elftype	@"ET_EXEC"


//--------------------- .nv.info                  --------------------------
	.section	.nv.info,"",@"SHT_CUDA_INFO"
	.align	4


	//----- nvinfo : EIATTR_REGCOUNT
	.align		4
        /*0000*/ 	.byte	0x04, 0x2f
        /*0002*/ 	.short	(.L_1 - .L_0)
	.align		4
.L_0:
        /*0004*/ 	.word	index@(triton_poi_fused__unsafe_index_add_mul_sub_28)
        /*0008*/ 	.word	0x00000014


	//----- nvinfo : EIATTR_MIN_STACK_SIZE
	.align		4
.L_1:
        /*000c*/ 	.byte	0x04, 0x12
        /*000e*/ 	.short	(.L_3 - .L_2)
	.align		4
.L_2:
        /*0010*/ 	.word	index@(triton_poi_fused__unsafe_index_add_mul_sub_28)
        /*0014*/ 	.word	0x00000000


	//----- nvinfo : EIATTR_FRAME_SIZE
	.align		4
.L_3:
        /*0018*/ 	.byte	0x04, 0x11
        /*001a*/ 	.short	(.L_5 - .L_4)
	.align		4
.L_4:
        /*001c*/ 	.word	index@(triton_poi_fused__unsafe_index_add_mul_sub_28)
        /*0020*/ 	.word	0x00000000


	//----- nvinfo : EIATTR_MIN_STACK_SIZE
	.align		4
.L_5:
        /*0024*/ 	.byte	0x04, 0x12
        /*0026*/ 	.short	(.L_7 - .L_6)
	.align		4
.L_6:
        /*0028*/ 	.word	index@(triton_poi_fused__unsafe_index_add_mul_sub_28)
        /*002c*/ 	.word	0x00000000
.L_7:


//--------------------- .nv.info.triton_poi_fused__unsafe_index_add_mul_sub_28 --------------------------
	.section	.nv.info.triton_poi_fused__unsafe_index_add_mul_sub_28,"",@"SHT_CUDA_INFO"
	.sectionflags	@""
	.align	4


	//----- nvinfo : EIATTR_CUDA_API_VERSION
	.align		4
        /*0000*/ 	.byte	0x04, 0x37
        /*0002*/ 	.short	(.L_9 - .L_8)
.L_8:
        /*0004*/ 	.word	0x0000007c


	//----- nvinfo : EIATTR_KPARAM_INFO
	.align		4
.L_9:
        /*0008*/ 	.byte	0x04, 0x17
        /*000a*/ 	.short	(.L_11 - .L_10)
.L_10:
        /*000c*/ 	.word	0x00000000
        /*0010*/ 	.short	0x0006
        /*0012*/ 	.short	0x0030
        /*0014*/ 	.byte	0x00, 0xf0, 0x11, 0x00


	//----- nvinfo : EIATTR_KPARAM_INFO
	.align		4
.L_11:
        /*0018*/ 	.byte	0x04, 0x17
        /*001a*/ 	.short	(.L_13 - .L_12)
.L_12:
        /*001c*/ 	.word	0x00000000
        /*0020*/ 	.short	0x0005
        /*0022*/ 	.short	0x0028
        /*0024*/ 	.byte	0x00, 0xf4, 0x21, 0x00


	//----- nvinfo : EIATTR_KPARAM_INFO
	.align		4
.L_13:
        /*0028*/ 	.byte	0x04, 0x17
        /*002a*/ 	.short	(.L_15 - .L_14)
.L_14:
        /*002c*/ 	.word	0x00000000
        /*0030*/ 	.short	0x0004
        /*0032*/ 	.short	0x0020
        /*0034*/ 	.byte	0x00, 0xf4, 0x21, 0x00


	//----- nvinfo : EIATTR_KPARAM_INFO
	.align		4
.L_15:
        /*0038*/ 	.byte	0x04, 0x17
        /*003a*/ 	.short	(.L_17 - .L_16)
.L_16:
        /*003c*/ 	.word	0x00000000
        /*0040*/ 	.short	0x0003
        /*0042*/ 	.short	0x0018
        /*0044*/ 	.byte	0x00, 0xf4, 0x21, 0x00


	//----- nvinfo : EIATTR_KPARAM_INFO
	.align		4
.L_17:
        /*0048*/ 	.byte	0x04, 0x17
        /*004a*/ 	.short	(.L_19 - .L_18)
.L_18:
        /*004c*/ 	.word	0x00000000
        /*0050*/ 	.short	0x0002
        /*0052*/ 	.short	0x0010
        /*0054*/ 	.byte	0x00, 0xf4, 0x21, 0x00


	//----- nvinfo : EIATTR_KPARAM_INFO
	.align		4
.L_19:
        /*0058*/ 	.byte	0x04, 0x17
        /*005a*/ 	.short	(.L_21 - .L_20)
.L_20:
        /*005c*/ 	.word	0x00000000
        /*0060*/ 	.short	0x0001
        /*0062*/ 	.short	0x0008
        /*0064*/ 	.byte	0x00, 0xf4, 0x21, 0x00


	//----- nvinfo : EIATTR_KPARAM_INFO
	.align		4
.L_21:
        /*0068*/ 	.byte	0x04, 0x17
        /*006a*/ 	.short	(.L_23 - .L_22)
.L_22:
        /*006c*/ 	.word	0x00000000
        /*0070*/ 	.short	0x0000
        /*0072*/ 	.short	0x0000
        /*0074*/ 	.byte	0x00, 0xf4, 0x21, 0x00


	//----- nvinfo : EIATTR_SPARSE_MMA_MASK
	.align		4
.L_23:
        /*0078*/ 	.byte	0x03, 0x50
        /*007a*/ 	.short	0x0000


	//----- nvinfo : EIATTR_MAXREG_COUNT
	.align		4
        /*007c*/ 	.byte	0x03, 0x1b
        /*007e*/ 	.short	0x00ff


	//----- nvinfo : EIATTR_EXIT_INSTR_OFFSETS
	.align		4
        /*0080*/ 	.byte	0x04, 0x1c
        /*0082*/ 	.short	(.L_25 - .L_24)


	//   ....[0]....
.L_24:
        /*0084*/ 	.word	0x000003b0


	//----- nvinfo : EIATTR_REQNTID
	.align		4
.L_25:
        /*0088*/ 	.byte	0x04, 0x10
        /*008a*/ 	.short	(.L_27 - .L_26)
.L_26:
        /*008c*/ 	.word	0x00000080
        /*0090*/ 	.word	0x00000001
        /*0094*/ 	.word	0x00000001


	//----- nvinfo : EIATTR_CBANK_PARAM_SIZE
	.align		4
.L_27:
        /*0098*/ 	.byte	0x03, 0x19
        /*009a*/ 	.short	0x0034


	//----- nvinfo : EIATTR_PARAM_CBANK
	.align		4
        /*009c*/ 	.byte	0x04, 0x0a
        /*009e*/ 	.short	(.L_29 - .L_28)
	.align		4
.L_28:
        /*00a0*/ 	.word	index@(.nv.constant0.triton_poi_fused__unsafe_index_add_mul_sub_28)
        /*00a4*/ 	.short	0x0210
        /*00a6*/ 	.short	0x0034


	//----- nvinfo : EIATTR_SW_WAR
	.align		4
.L_29:
        /*00a8*/ 	.byte	0x04, 0x36
        /*00aa*/ 	.short	(.L_31 - .L_30)
.L_30:
        /*00ac*/ 	.word	0x00000008
.L_31:


//--------------------- .nv.callgraph             --------------------------
	.section	.nv.callgraph,"",@"SHT_CUDA_CALLGRAPH"
	.align	4
	.sectionentsize	8
	.align		4
        /*0000*/ 	.word	0x00000000
	.align		4
        /*0004*/ 	.word	0xffffffff
	.align		4
        /*0008*/ 	.word	0x00000000
	.align		4
        /*000c*/ 	.word	0xfffffffe
	.align		4
        /*0010*/ 	.word	0x00000000
	.align		4
        /*0014*/ 	.word	0xfffffffd
	.align		4
        /*0018*/ 	.word	0x00000000
	.align		4
        /*001c*/ 	.word	0xfffffffc


//--------------------- .text.triton_poi_fused__unsafe_index_add_mul_sub_28 --------------------------
	.section	.text.triton_poi_fused__unsafe_index_add_mul_sub_28,"ax",@progbits
	.align	128
        .global         triton_poi_fused__unsafe_index_add_mul_sub_28
        .type           triton_poi_fused__unsafe_index_add_mul_sub_28,@function
        .size           triton_poi_fused__unsafe_index_add_mul_sub_28,(.L_x_1 - triton_poi_fused__unsafe_index_add_mul_sub_28)
        .other          triton_poi_fused__unsafe_index_add_mul_sub_28,@"STO_CUDA_ENTRY STV_DEFAULT"
triton_poi_fused__unsafe_index_add_mul_sub_28:
.text.triton_poi_fused__unsafe_index_add_mul_sub_28:
[----:B------:R-:W-:Y:S01]  /*0000*/  LDC R1, c[0x0][0x28] ;  /* 0x00000a00ff017b82 */ /* 0x000fe20000000800 */
[----:B------:R-:W1:Y:S07]  /*0010*/  S2R R3, SR_TID.X ;  /* 0x0000000000037919 */ /* 0x000e6e0000002100 */
[----:B------:R-:W2:Y:S01]  /*0020*/  LDC.64 R8, c[0x0][0x210] ;  /* 0x00008400ff087b82 */ /* 0x000ea20000000a00 */
[----:B------:R-:W-:Y:S01]  /*0030*/  ULDC.64 UR4, c[0x0][0x208] ;  /* 0x0000820000047ab9 */ /* 0x000fe20000000a00 */
[----:B------:R-:W-:Y:S01]  /*0040*/  ULDC.64 UR6, c[0x0][0x220] ;  /* 0x0000880000067ab9 */ /* 0x000fe20000000a00 */
[----:B------:R-:W3:Y:S05]  /*0050*/  S2R R4, SR_CTAID.X ;  /* 0x0000000000047919 */ /* 0x000eea0000002500 */
[----:B------:R-:W4:Y:S01]  /*0060*/  LDC.64 R10, c[0x0][0x218] ;  /* 0x00008600ff0a7b82 */ /* 0x000f220000000a00 */
[----:B-1----:R-:W-:-:S05]  /*0070*/  LOP3.LUT R3, R3, 0x7f, RZ, 0xc0, !PT ;  /* 0x0000007f03037812 */ /* 0x002fca00078ec0ff */
[----:B---3--:R-:W-:-:S05]  /*0080*/  IMAD R0, R4, 0x80, R3 ;  /* 0x0000008004007824 */ /* 0x008fca00078e0203 */
[----:B------:R-:W-:-:S04]  /*0090*/  SHF.R.S32.HI R3, RZ, 0x1f, R0 ;  /* 0x0000001fff037819 */ /* 0x000fc80000011400 */
[----:B------:R-:W-:-:S04]  /*00a0*/  LEA.HI R5, R3, R0, RZ, 0x3 ;  /* 0x0000000003057211 */ /* 0x000fc800078f18ff */
[----:B------:R-:W-:Y:S02]  /*00b0*/  SHF.R.S32.HI R6, RZ, 0x3, R5 ;  /* 0x00000003ff067819 */ /* 0x000fe40000011405 */
[----:B------:R-:W-:Y:S02]  /*00c0*/  LOP3.LUT R5, R5, 0xfffffff8, RZ, 0xc0, !PT ;  /* 0xfffffff805057812 */ /* 0x000fe400078ec0ff */
[----:B------:R-:W-:-:S04]  /*00d0*/  LEA.HI R2, R6, R6, RZ, 0x3 ;  /* 0x0000000606027211 */ /* 0x000fc800078f18ff */
[----:B------:R-:W-:Y:S02]  /*00e0*/  LOP3.LUT R7, R2, 0xfffffff8, RZ, 0xc0, !PT ;  /* 0xfffffff802077812 */ /* 0x000fe400078ec0ff */
[----:B------:R-:W1:Y:S03]  /*00f0*/  LDC.64 R2, c[0x0][0x228] ;  /* 0x00008a00ff027b82 */ /* 0x000e660000000a00 */
[----:B------:R-:W-:-:S04]  /*0100*/  IMAD.IADD R7, R6, 0x1, -R7 ;  /* 0x0000000106077824 */ /* 0x000fc800078e0a07 */
[----:B--2---:R-:W-:-:S06]  /*0110*/  IMAD.WIDE R8, R7, 0x8, R8 ;  /* 0x0000000807087825 */ /* 0x004fcc00078e0208 */
[----:B------:R-:W2:Y:S01]  /*0120*/  LDG.E.EL.64 R8, desc[UR4][R8.64] ;  /* 0x0000000408087981 */ /* 0x000ea2000c2e1b00 */
[----:B------:R-:W-:-:S04]  /*0130*/  IMAD.IADD R5, R0, 0x1, -R5 ;  /* 0x0000000100057824 */ /* 0x000fc800078e0a05 */
[----:B----4-:R-:W-:-:S04]  /*0140*/  IMAD.WIDE R10, R5, 0x8, R10 ;  /* 0x00000008050a7825 */ /* 0x010fc800078e020a */
[----:B-1----:R-:W-:Y:S02]  /*0150*/  IMAD.WIDE R6, R5, 0x8, R2 ;  /* 0x0000000805067825 */ /* 0x002fe400078e0202 */
[----:B------:R-:W3:Y:S04]  /*0160*/  LDG.E.EL.64 R10, desc[UR4][R10.64] ;  /* 0x000000040a0a7981 */ /* 0x000ee8000c2e1b00 */
[----:B------:R-:W4:Y:S01]  /*0170*/  LDG.E.EL.64 R6, desc[UR4][R6.64] ;  /* 0x0000000406067981 */ /* 0x000f22000c2e1b00 */
[----:B--2---:R-:W-:-:S04]  /*0180*/  SHF.R.U32.HI R3, RZ, 0x1d, R9 ;  /* 0x0000001dff037819 */ /* 0x004fc80000011609 */
[----:B------:R-:W-:-:S04]  /*0190*/  LOP3.LUT R3, R3, 0x4, RZ, 0xc0, !PT ;  /* 0x0000000403037812 */ /* 0x000fc800078ec0ff */
[----:B------:R-:W-:Y:S02]  /*01a0*/  IADD3 R16, P0, R8, R3, RZ ;  /* 0x0000000308107210 */ /* 0x000fe40007f1e0ff */
[----:B------:R-:W1:Y:S01]  /*01b0*/  LDC.64 R2, c[0x0][0x230] ;  /* 0x00008c00ff027b82 */ /* 0x000e620000000a00 */
[----:B---3--:R-:W-:Y:S02]  /*01c0*/  LEA R14, P1, R10, UR6, 0x2 ;  /* 0x000000060a0e7c11 */ /* 0x008fe4000f8210ff */
[----:B------:R-:W-:Y:S01]  /*01d0*/  IMAD.X R17, RZ, RZ, R9, P0 ;  /* 0x000000ffff117224 */ /* 0x000fe200000e0609 */
[----:B------:R-:W-:Y:S02]  /*01e0*/  SHF.R.S32.HI R9, RZ, 0x18, R4 ;  /* 0x00000018ff097819 */ /* 0x000fe40000011404 */
[----:B------:R-:W-:Y:S02]  /*01f0*/  SHF.R.U32.HI R13, RZ, 0x1b, R11 ;  /* 0x0000001bff0d7819 */ /* 0x000fe4000001160b */
[----:B----4-:R-:W-:-:S02]  /*0200*/  SHF.R.U32.HI R4, RZ, 0x1b, R7 ;  /* 0x0000001bff047819 */ /* 0x010fc40000011607 */
[----:B------:R-:W-:Y:S02]  /*0210*/  SGXT R9, R9, 0x1 ;  /* 0x000000010909781a */ /* 0x000fe40000000200 */
[----:B------:R-:W-:Y:S01]  /*0220*/  LEA.HI.X R15, R10, UR7, R11, 0x2, P1 ;  /* 0x000000070a0f7c11 */ /* 0x000fe200088f140b */
[----:B------:R-:W-:Y:S01]  /*0230*/  IMAD.SHL.U32 R10, R16, 0x10, RZ ;  /* 0x00000010100a7824 */ /* 0x000fe200078e00ff */
[----:B------:R-:W-:Y:S02]  /*0240*/  LEA R11, P2, R6, UR6, 0x2 ;  /* 0x00000006060b7c11 */ /* 0x000fe4000f8410ff */
[----:B------:R-:W-:Y:S02]  /*0250*/  LOP3.LUT R4, R4, 0x10, RZ, 0xc0, !PT ;  /* 0x0000001004047812 */ /* 0x000fe400078ec0ff */
[----:B------:R-:W-:Y:S02]  /*0260*/  LOP3.LUT R13, R13, 0x10, RZ, 0xc0, !PT ;  /* 0x000000100d0d7812 */ /* 0x000fe400078ec0ff */
[----:B------:R-:W-:-:S02]  /*0270*/  LEA.HI R9, R9, R0, RZ, 0x6 ;  /* 0x0000000009097211 */ /* 0x000fc400078f30ff */
[----:B------:R-:W-:Y:S02]  /*0280*/  LEA.HI.X R7, R6, UR7, R7, 0x2, P2 ;  /* 0x0000000706077c11 */ /* 0x000fe400090f1407 */
[----:B------:R-:W-:Y:S01]  /*0290*/  IADD3 R6, P2, P3, R10, R11, R4 ;  /* 0x0000000b0a067210 */ /* 0x000fe20007b5e004 */
[----:B-1----:R-:W-:Y:S01]  /*02a0*/  IMAD.WIDE R2, R5, 0x4, R2 ;  /* 0x0000000405027825 */ /* 0x002fe200078e0202 */
[----:B------:R-:W-:Y:S02]  /*02b0*/  SHF.L.U64.HI R12, R16, 0x4, R17 ;  /* 0x00000004100c7819 */ /* 0x000fe40000010211 */
[----:B------:R-:W-:Y:S02]  /*02c0*/  IADD3 R8, P1, P0, R10, R14, R13 ;  /* 0x0000000e0a087210 */ /* 0x000fe4000783e00d */
[----:B------:R-:W-:Y:S01]  /*02d0*/  SHF.R.S32.HI R4, RZ, 0x6, R9 ;  /* 0x00000006ff047819 */ /* 0x000fe20000011409 */
[----:B------:R-:W2:Y:S01]  /*02e0*/  LDG.E.EL R2, desc[UR4][R2.64] ;  /* 0x0000000402027981 */ /* 0x000ea2000c2e1900 */
[----:B------:R-:W-:-:S02]  /*02f0*/  IADD3.X R9, R12, R15, RZ, P1, P0 ;  /* 0x0000000f0c097210 */ /* 0x000fc40000fe04ff */
[----:B------:R-:W-:Y:S01]  /*0300*/  IADD3.X R7, R12, R7, RZ, P2, P3 ;  /* 0x000000070c077210 */ /* 0x000fe200017e64ff */
[----:B------:R-:W-:Y:S02]  /*0310*/  IMAD.SHL.U32 R11, R4, 0x10, RZ ;  /* 0x00000010040b7824 */ /* 0x000fe400078e00ff */
[----:B------:R-:W1:Y:S02]  /*0320*/  LDC.64 R4, c[0x0][0x238] ;  /* 0x00008e00ff047b82 */ /* 0x000e640000000a00 */
[----:B------:R-:W-:-:S04]  /*0330*/  IMAD.WIDE R8, R11, 0x4, R8 ;  /* 0x000000040b087825 */ /* 0x000fc800078e0208 */
[----:B------:R-:W-:Y:S02]  /*0340*/  IMAD.WIDE R6, R11, 0x4, R6 ;  /* 0x000000040b067825 */ /* 0x000fe400078e0206 */
[----:B------:R-:W3:Y:S04]  /*0350*/  LDG.E.EL R9, desc[UR4][R8.64] ;  /* 0x0000000408097981 */ /* 0x000ee8000c2e1900 */
[----:B------:R-:W3:Y:S01]  /*0360*/  LDG.E.EL R6, desc[UR4][R6.64] ;  /* 0x0000000406067981 */ /* 0x000ee2000c2e1900 */
[----:B-1----:R-:W-:-:S04]  /*0370*/  IMAD.WIDE R4, R0, 0x4, R4 ;  /* 0x0000000400047825 */ /* 0x002fc800078e0204 */
[----:B---3--:R-:W-:-:S04]  /*0380*/  FADD R10, -R9, R6 ;  /* 0x00000006090a7221 */ /* 0x008fc80000000100 */
[----:B--2---:R-:W-:-:S05]  /*0390*/  FFMA R11, R2, R10, R9 ;  /* 0x0000000a020b7223 */ /* 0x004fca0000000009 */
[----:B------:R-:W-:Y:S01]  /*03a0*/  STG.E desc[UR4][R4.64], R11 ;  /* 0x0000000b04007986 */ /* 0x000fe2000c101904 */
[----:B------:R-:W-:Y:S05]  /*03b0*/  EXIT ;  /* 0x000000000000794d */ /* 0x000fea0003800000 */
.L_x_0:
[----:B------:R-:W-:-:S00]  /*03c0*/  BRA `(.L_x_0) ;  /* 0xfffffffc00fc7947 */ /* 0x000fc0000383ffff */
[----:B------:R-:W-:-:S00]  /*03d0*/  NOP ;  /* 0x0000000000007918 */ /* 0x000fc00000000000 */
        /* <DEDUP_REMOVED lines=10> */
.L_x_1:


//--------------------- .nv.constant0.triton_poi_fused__unsafe_index_add_mul_sub_28 --------------------------
	.section	.nv.constant0.triton_poi_fused__unsafe_index_add_mul_sub_28,"a",@progbits
	.sectionflags	@""
	.align	4
.nv.constant0.triton_poi_fused__unsafe_index_add_mul_sub_28:
	.zero		580
